//
// Generated by NVIDIA NVVM Compiler
//
// Compiler Build ID: CL-36424714
// Cuda compilation tools, release 13.0, V13.0.88
// Based on NVVM 20.0.0
//

.version 9.0
.target sm_100
.address_size 64

	// .globl	copy_buffer_to_packets_4

.visible .entry copy_buffer_to_packets_4(
	.param .u64 .ptr .align 1 copy_buffer_to_packets_4_param_0,
	.param .u64 .ptr .align 1 copy_buffer_to_packets_4_param_1,
	.param .u64 copy_buffer_to_packets_4_param_2,
	.param .u64 copy_buffer_to_packets_4_param_3,
	.param .u64 copy_buffer_to_packets_4_param_4,
	.param .u64 copy_buffer_to_packets_4_param_5,
	.param .u64 copy_buffer_to_packets_4_param_6
)
{
	.reg .pred 	%p<4>;
	.reg .b32 	%r<13>;
	.reg .b64 	%rd<28>;

	ld.param.u64 	%rd8, [copy_buffer_to_packets_4_param_0];
	ld.param.u64 	%rd9, [copy_buffer_to_packets_4_param_1];
	ld.param.u64 	%rd10, [copy_buffer_to_packets_4_param_2];
	ld.param.u64 	%rd11, [copy_buffer_to_packets_4_param_3];
	ld.param.u64 	%rd12, [copy_buffer_to_packets_4_param_4];
	ld.param.u64 	%rd13, [copy_buffer_to_packets_4_param_5];
	ld.param.u64 	%rd14, [copy_buffer_to_packets_4_param_6];
	mov.u32 	%r1, %ctaid.x;
	mov.u32 	%r2, %ntid.x;
	mov.u32 	%r3, %tid.x;
	mad.lo.s32 	%r4, %r1, %r2, %r3;
	cvt.u64.u32 	%rd1, %r4;
	mov.u32 	%r5, %ctaid.y;
	mov.u32 	%r6, %ntid.y;
	mov.u32 	%r7, %tid.y;
	mad.lo.s32 	%r8, %r5, %r6, %r7;
	cvt.u64.u32 	%rd2, %r8;
	and.b64  	%rd15, %rd11, -4294967296;
	setp.ne.s64 	%p1, %rd15, 0;
	@%p1 bra 	$L__BB0_2;
	cvt.u32.u64 	%r9, %rd11;
	cvt.u32.u64 	%r10, %rd1;
	div.u32 	%r11, %r10, %r9;
	cvt.u64.u32 	%rd27, %r11;
	bra.uni 	$L__BB0_3;
$L__BB0_2:
	div.u64 	%rd27, %rd1, %rd11;
$L__BB0_3:
	setp.ge.u64 	%p2, %rd27, %rd13;
	@%p2 bra 	$L__BB0_6;
	mul.lo.s64 	%rd6, %rd27, %rd11;
	mad.lo.s64 	%rd7, %rd13, %rd2, %rd27;
	setp.ge.u64 	%p3, %rd7, %rd14;
	@%p3 bra 	$L__BB0_6;
	sub.s64 	%rd16, %rd1, %rd6;
	mad.lo.s64 	%rd17, %rd10, %rd2, %rd6;
	and.b64  	%rd18, %rd17, 4294967295;
	add.s64 	%rd19, %rd18, %rd16;
	cvta.to.global.u64 	%rd20, %rd8;
	shl.b64 	%rd21, %rd19, 2;
	add.s64 	%rd22, %rd20, %rd21;
	ld.global.u32 	%r12, [%rd22];
	mad.lo.s64 	%rd23, %rd7, %rd12, %rd16;
	cvta.to.global.u64 	%rd24, %rd9;
	shl.b64 	%rd25, %rd23, 2;
	add.s64 	%rd26, %rd24, %rd25;
	st.global.u32 	[%rd26], %r12;
$L__BB0_6:
	ret;

}
	// .globl	copy_buffer_to_packets_1
.visible .entry copy_buffer_to_packets_1(
	.param .u64 .ptr .align 1 copy_buffer_to_packets_1_param_0,
	.param .u64 .ptr .align 1 copy_buffer_to_packets_1_param_1,
	.param .u64 copy_buffer_to_packets_1_param_2,
	.param .u64 copy_buffer_to_packets_1_param_3,
	.param .u64 copy_buffer_to_packets_1_param_4,
	.param .u64 copy_buffer_to_packets_1_param_5,
	.param .u64 copy_buffer_to_packets_1_param_6
)
{
	.reg .pred 	%p<4>;
	.reg .b16 	%rs<2>;
	.reg .b32 	%r<12>;
	.reg .b64 	%rd<26>;

	ld.param.u64 	%rd8, [copy_buffer_to_packets_1_param_0];
	ld.param.u64 	%rd9, [copy_buffer_to_packets_1_param_1];
	ld.param.u64 	%rd10, [copy_buffer_to_packets_1_param_2];
	ld.param.u64 	%rd11, [copy_buffer_to_packets_1_param_3];
	ld.param.u64 	%rd12, [copy_buffer_to_packets_1_param_4];
	ld.param.u64 	%rd13, [copy_buffer_to_packets_1_param_5];
	ld.param.u64 	%rd14, [copy_buffer_to_packets_1_param_6];
	mov.u32 	%r1, %ctaid.x;
	mov.u32 	%r2, %ntid.x;
	mov.u32 	%r3, %tid.x;
	mad.lo.s32 	%r4, %r1, %r2, %r3;
	cvt.u64.u32 	%rd1, %r4;
	mov.u32 	%r5, %ctaid.y;
	mov.u32 	%r6, %ntid.y;
	mov.u32 	%r7, %tid.y;
	mad.lo.s32 	%r8, %r5, %r6, %r7;
	cvt.u64.u32 	%rd2, %r8;
	and.b64  	%rd15, %rd11, -4294967296;
	setp.ne.s64 	%p1, %rd15, 0;
	@%p1 bra 	$L__BB1_2;
	cvt.u32.u64 	%r9, %rd11;
	cvt.u32.u64 	%r10, %rd1;
	div.u32 	%r11, %r10, %r9;
	cvt.u64.u32 	%rd25, %r11;
	bra.uni 	$L__BB1_3;
$L__BB1_2:
	div.u64 	%rd25, %rd1, %rd11;
$L__BB1_3:
	setp.ge.u64 	%p2, %rd25, %rd13;
	@%p2 bra 	$L__BB1_6;
	mul.lo.s64 	%rd6, %rd25, %rd11;
	mad.lo.s64 	%rd7, %rd13, %rd2, %rd25;
	setp.ge.u64 	%p3, %rd7, %rd14;
	@%p3 bra 	$L__BB1_6;
	sub.s64 	%rd16, %rd1, %rd6;
	mad.lo.s64 	%rd17, %rd10, %rd2, %rd6;
	and.b64  	%rd18, %rd17, 4294967295;
	add.s64 	%rd19, %rd18, %rd16;
	cvta.to.global.u64 	%rd20, %rd8;
	add.s64 	%rd21, %rd20, %rd19;
	ld.global.u8 	%rs1, [%rd21];
	mad.lo.s64 	%rd22, %rd7, %rd12, %rd16;
	cvta.to.global.u64 	%rd23, %rd9;
	add.s64 	%rd24, %rd23, %rd22;
	st.global.u8 	[%rd24], %rs1;
$L__BB1_6:
	ret;

}


// ===== COMPILED SASS (sm_100) =====

	.target	sm_100

	.elftype	@"ET_EXEC"


//--------------------- .note.nv.tkinfo           --------------------------
	.section	.note.nv.tkinfo,"",@"SHT_NOTE"
	.sectionflags	@"SHF_NOTE_NV_TKINFO"
	.tkinfo
        /*0018*/ 	.word	0x00000002
        /*0030*/ 	.string	""
        /*0030*/ 	.string	"ptxas"
        /*0030*/ 	.string	"Cuda compilation tools, release 13.0, V13.0.88"
        /*0030*/ 	.string	"Build cuda_13.0.r13.0/compiler.36424714_0"
        /*0030*/ 	.string	"-arch sm_100 -m 64 "



//--------------------- .note.nv.cuinfo           --------------------------
	.section	.note.nv.cuinfo,"",@"SHT_NOTE"
	.sectionflags	@"SHF_NOTE_NV_CUINFO"
        /*0018*/ 	.short	0x0002
        /*001a*/ 	.short	0x0064
        /*001c*/ 	.short	0x0082
	.zero		2


//--------------------- .nv.info                  --------------------------
	.section	.nv.info,"",@"SHT_CUDA_INFO"
	.align	4


	//----- nvinfo : EIATTR_REGCOUNT
	.align		4
        /*0000*/ 	.byte	0x04, 0x2f
        /*0002*/ 	.short	(.L_1 - .L_0)
	.align		4
.L_0:
        /*0004*/ 	.word	index@(copy_buffer_to_packets_4)
        /*0008*/ 	.word	0x00000012


	//----- nvinfo : EIATTR_FRAME_SIZE
	.align		4
.L_1:
        /*000c*/ 	.byte	0x04, 0x11
        /*000e*/ 	.short	(.L_3 - .L_2)
	.align		4
.L_2:
        /*0010*/ 	.word	index@($__internal_1_$__cuda_sm20_div_u64)
        /*0014*/ 	.word	0x00000000


	//----- nvinfo : EIATTR_FRAME_SIZE
	.align		4
.L_3:
        /*0018*/ 	.byte	0x04, 0x11
        /*001a*/ 	.short	(.L_5 - .L_4)
	.align		4
.L_4:
        /*001c*/ 	.word	index@(copy_buffer_to_packets_4)
        /*0020*/ 	.word	0x00000000


	//----- nvinfo : EIATTR_REGCOUNT
	.align		4
.L_5:
        /*0024*/ 	.byte	0x04, 0x2f
        /*0026*/ 	.short	(.L_7 - .L_6)
	.align		4
.L_6:
        /*0028*/ 	.word	index@(copy_buffer_to_packets_1)
        /*002c*/ 	.word	0x00000012


	//----- nvinfo : EIATTR_FRAME_SIZE
	.align		4
.L_7:
        /*0030*/ 	.byte	0x04, 0x11
        /*0032*/ 	.short	(.L_9 - .L_8)
	.align		4
.L_8:
        /*0034*/ 	.word	index@($__internal_0_$__cuda_sm20_div_u64)
        /*0038*/ 	.word	0x00000000


	//----- nvinfo : EIATTR_FRAME_SIZE
	.align		4
.L_9:
        /*003c*/ 	.byte	0x04, 0x11
        /*003e*/ 	.short	(.L_11 - .L_10)
	.align		4
.L_10:
        /*0040*/ 	.word	index@(copy_buffer_to_packets_1)
        /*0044*/ 	.word	0x00000000


	//----- nvinfo : EIATTR_MIN_STACK_SIZE
	.align		4
.L_11:
        /*0048*/ 	.byte	0x04, 0x12
        /*004a*/ 	.short	(.L_13 - .L_12)
	.align		4
.L_12:
        /*004c*/ 	.word	index@(copy_buffer_to_packets_1)
        /*0050*/ 	.word	0x00000000


	//----- nvinfo : EIATTR_MIN_STACK_SIZE
	.align		4
.L_13:
        /*0054*/ 	.byte	0x04, 0x12
        /*0056*/ 	.short	(.L_15 - .L_14)
	.align		4
.L_14:
        /*0058*/ 	.word	index@(copy_buffer_to_packets_4)
        /*005c*/ 	.word	0x00000000
.L_15:


//--------------------- .nv.compat                --------------------------
	.section	.nv.compat,"",@"SHT_CUDA_COMPAT_INFO"
	.align	4
        /*0000*/ 	.byte	0x02, 0x09, 0x00, 0x00, 0x02, 0x02, 0x01, 0x00, 0x02, 0x05, 0x05, 0x00, 0x03, 0x07, 0x01, 0x01
        /*0010*/ 	.byte	0x02, 0x03, 0x00, 0x00, 0x02, 0x06, 0x01, 0x00, 0x04, 0x0b, 0x08, 0x00, 0x09, 0x00, 0x00, 0x00
        /*0020*/ 	.byte	0x00, 0x00, 0x00, 0x00


//--------------------- .nv.info.copy_buffer_to_packets_1 --------------------------
	.section	.nv.info.copy_buffer_to_packets_1,"",@"SHT_CUDA_INFO"
	.sectionflags	@""
	.align	4


	//----- nvinfo : EIATTR_CUDA_API_VERSION
	.align		4
        /*0000*/ 	.byte	0x04, 0x37
        /*0002*/ 	.short	(.L_17 - .L_16)
.L_16:
        /*0004*/ 	.word	0x00000082


	//----- nvinfo : EIATTR_KPARAM_INFO
	.align		4
.L_17:
        /*0008*/ 	.byte	0x04, 0x17
        /*000a*/ 	.short	(.L_19 - .L_18)
.L_18:
        /*000c*/ 	.word	0x00000000
        /*0010*/ 	.short	0x0006
        /*0012*/ 	.short	0x0030
        /*0014*/ 	.byte	0x00, 0xf0, 0x21, 0x00


	//----- nvinfo : EIATTR_KPARAM_INFO
	.align		4
.L_19:
        /*0018*/ 	.byte	0x04, 0x17
        /*001a*/ 	.short	(.L_21 - .L_20)
.L_20:
        /*001c*/ 	.word	0x00000000
        /*0020*/ 	.short	0x0005
        /*0022*/ 	.short	0x0028
        /*0024*/ 	.byte	0x00, 0xf0, 0x21, 0x00


	//----- nvinfo : EIATTR_KPARAM_INFO
	.align		4
.L_21:
        /*0028*/ 	.byte	0x04, 0x17
        /*002a*/ 	.short	(.L_23 - .L_22)
.L_22:
        /*002c*/ 	.word	0x00000000
        /*0030*/ 	.short	0x0004
        /*0032*/ 	.short	0x0020
        /*0034*/ 	.byte	0x00, 0xf0, 0x21, 0x00


	//----- nvinfo : EIATTR_KPARAM_INFO
	.align		4
.L_23:
        /*0038*/ 	.byte	0x04, 0x17
        /*003a*/ 	.short	(.L_25 - .L_24)
.L_24:
        /*003c*/ 	.word	0x00000000
        /*0040*/ 	.short	0x0003
        /*0042*/ 	.short	0x0018
        /*0044*/ 	.byte	0x00, 0xf0, 0x21, 0x00


	//----- nvinfo : EIATTR_KPARAM_INFO
	.align		4
.L_25:
        /*0048*/ 	.byte	0x04, 0x17
        /*004a*/ 	.short	(.L_27 - .L_26)
.L_26:
        /*004c*/ 	.word	0x00000000
        /*0050*/ 	.short	0x0002
        /*0052*/ 	.short	0x0010
        /*0054*/ 	.byte	0x00, 0xf0, 0x21, 0x00


	//----- nvinfo : EIATTR_KPARAM_INFO
	.align		4
.L_27:
        /*0058*/ 	.byte	0x04, 0x17
        /*005a*/ 	.short	(.L_29 - .L_28)
.L_28:
        /*005c*/ 	.word	0x00000000
        /*0060*/ 	.short	0x0001
        /*0062*/ 	.short	0x0008
        /*0064*/ 	.byte	0x00, 0xf5, 0x21, 0x00


	//----- nvinfo : EIATTR_KPARAM_INFO
	.align		4
.L_29:
        /*0068*/ 	.byte	0x04, 0x17
        /*006a*/ 	.short	(.L_31 - .L_30)
.L_30:
        /*006c*/ 	.word	0x00000000
        /*0070*/ 	.short	0x0000
        /*0072*/ 	.short	0x0000
        /*0074*/ 	.byte	0x00, 0xf5, 0x21, 0x00


	//----- nvinfo : EIATTR_SPARSE_MMA_MASK
	.align		4
.L_31:
        /*0078*/ 	.byte	0x03, 0x50
        /*007a*/ 	.short	0x0000


	//----- nvinfo : EIATTR_MAXREG_COUNT
	.align		4
        /*007c*/ 	.byte	0x03, 0x1b
        /*007e*/ 	.short	0x00ff


	//----- nvinfo : EIATTR_MERCURY_ISA_VERSION
	.align		4
        /*0080*/ 	.byte	0x03, 0x5f
        /*0082*/ 	.short	0x0101


	//----- nvinfo : EIATTR_VRC_CTA_INIT_COUNT
	.align		4
        /*0084*/ 	.byte	0x02, 0x4a
	.zero		1
	.zero		1


	//----- nvinfo : EIATTR_EXIT_INSTR_OFFSETS
	.align		4
        /*0088*/ 	.byte	0x04, 0x1c
        /*008a*/ 	.short	(.L_33 - .L_32)


	//   ....[0]....
.L_32:
        /*008c*/ 	.word	0x00000280


	//   ....[1]....
        /*0090*/ 	.word	0x00000340


	//   ....[2]....
        /*0094*/ 	.word	0x00000460


	//----- nvinfo : EIATTR_CRS_STACK_SIZE
	.align		4
.L_33:
        /*0098*/ 	.byte	0x04, 0x1e
        /*009a*/ 	.short	(.L_35 - .L_34)
.L_34:
        /*009c*/ 	.word	0x00000000


	//----- nvinfo : EIATTR_CBANK_PARAM_SIZE
	.align		4
.L_35:
        /*00a0*/ 	.byte	0x03, 0x19
        /*00a2*/ 	.short	0x0038


	//----- nvinfo : EIATTR_PARAM_CBANK
	.align		4
        /*00a4*/ 	.byte	0x04, 0x0a
        /*00a6*/ 	.short	(.L_37 - .L_36)
	.align		4
.L_36:
        /*00a8*/ 	.word	index@(.nv.constant0.copy_buffer_to_packets_1)
        /*00ac*/ 	.short	0x0380
        /*00ae*/ 	.short	0x0038


	//----- nvinfo : EIATTR_SW_WAR
	.align		4
.L_37:
        /*00b0*/ 	.byte	0x04, 0x36
        /*00b2*/ 	.short	(.L_39 - .L_38)
.L_38:
        /*00b4*/ 	.word	0x00000008
.L_39:


//--------------------- .nv.info.copy_buffer_to_packets_4 --------------------------
	.section	.nv.info.copy_buffer_to_packets_4,"",@"SHT_CUDA_INFO"
	.sectionflags	@""
	.align	4


	//----- nvinfo : EIATTR_CUDA_API_VERSION
	.align		4
        /*0000*/ 	.byte	0x04, 0x37
        /*0002*/ 	.short	(.L_41 - .L_40)
.L_40:
        /*0004*/ 	.word	0x00000082


	//----- nvinfo : EIATTR_KPARAM_INFO
	.align		4
.L_41:
        /*0008*/ 	.byte	0x04, 0x17
        /*000a*/ 	.short	(.L_43 - .L_42)
.L_42:
        /*000c*/ 	.word	0x00000000
        /*0010*/ 	.short	0x0006
        /*0012*/ 	.short	0x0030
        /*0014*/ 	.byte	0x00, 0xf0, 0x21, 0x00


	//----- nvinfo : EIATTR_KPARAM_INFO
	.align		4
.L_43:
        /*0018*/ 	.byte	0x04, 0x17
        /*001a*/ 	.short	(.L_45 - .L_44)
.L_44:
        /*001c*/ 	.word	0x00000000
        /*0020*/ 	.short	0x0005
        /*0022*/ 	.short	0x0028
        /*0024*/ 	.byte	0x00, 0xf0, 0x21, 0x00


	//----- nvinfo : EIATTR_KPARAM_INFO
	.align		4
.L_45:
        /*0028*/ 	.byte	0x04, 0x17
        /*002a*/ 	.short	(.L_47 - .L_46)
.L_46:
        /*002c*/ 	.word	0x00000000
        /*0030*/ 	.short	0x0004
        /*0032*/ 	.short	0x0020
        /*0034*/ 	.byte	0x00, 0xf0, 0x21, 0x00


	//----- nvinfo : EIATTR_KPARAM_INFO
	.align		4
.L_47:
        /*0038*/ 	.byte	0x04, 0x17
        /*003a*/ 	.short	(.L_49 - .L_48)
.L_48:
        /*003c*/ 	.word	0x00000000
        /*0040*/ 	.short	0x0003
        /*0042*/ 	.short	0x0018
        /*0044*/ 	.byte	0x00, 0xf0, 0x21, 0x00


	//----- nvinfo : EIATTR_KPARAM_INFO
	.align		4
.L_49:
        /*0048*/ 	.byte	0x04, 0x17
        /*004a*/ 	.short	(.L_51 - .L_50)
.L_50:
        /*004c*/ 	.word	0x00000000
        /*0050*/ 	.short	0x0002
        /*0052*/ 	.short	0x0010
        /*0054*/ 	.byte	0x00, 0xf0, 0x21, 0x00


	//----- nvinfo : EIATTR_KPARAM_INFO
	.align		4
.L_51:
        /*0058*/ 	.byte	0x04, 0x17
        /*005a*/ 	.short	(.L_53 - .L_52)
.L_52:
        /*005c*/ 	.word	0x00000000
        /*0060*/ 	.short	0x0001
        /*0062*/ 	.short	0x0008
        /*0064*/ 	.byte	0x00, 0xf5, 0x21, 0x00


	//----- nvinfo : EIATTR_KPARAM_INFO
	.align		4
.L_53:
        /*0068*/ 	.byte	0x04, 0x17
        /*006a*/ 	.short	(.L_55 - .L_54)
.L_54:
        /*006c*/ 	.word	0x00000000
        /*0070*/ 	.short	0x0000
        /*0072*/ 	.short	0x0000
        /*0074*/ 	.byte	0x00, 0xf5, 0x21, 0x00


	//----- nvinfo : EIATTR_SPARSE_MMA_MASK
	.align		4
.L_55:
        /*0078*/ 	.byte	0x03, 0x50
        /*007a*/ 	.short	0x0000


	//----- nvinfo : EIATTR_MAXREG_COUNT
	.align		4
        /*007c*/ 	.byte	0x03, 0x1b
        /*007e*/ 	.short	0x00ff


	//----- nvinfo : EIATTR_MERCURY_ISA_VERSION
	.align		4
        /*0080*/ 	.byte	0x03, 0x5f
        /*0082*/ 	.short	0x0101


	//----- nvinfo : EIATTR_VRC_CTA_INIT_COUNT
	.align		4
        /*0084*/ 	.byte	0x02, 0x4a
	.zero		1
	.zero		1


	//----- nvinfo : EIATTR_EXIT_INSTR_OFFSETS
	.align		4
        /*0088*/ 	.byte	0x04, 0x1c
        /*008a*/ 	.short	(.L_57 - .L_56)


	//   ....[0]....
.L_56:
        /*008c*/ 	.word	0x00000280


	//   ....[1]....
        /*0090*/ 	.word	0x00000340


	//   ....[2]....
        /*0094*/ 	.word	0x00000490


	//----- nvinfo : EIATTR_CRS_STACK_SIZE
	.align		4
.L_57:
        /*0098*/ 	.byte	0x04, 0x1e
        /*009a*/ 	.short	(.L_59 - .L_58)
.L_58:
        /*009c*/ 	.word	0x00000000


	//----- nvinfo : EIATTR_CBANK_PARAM_SIZE
	.align		4
.L_59:
        /*00a0*/ 	.byte	0x03, 0x19
        /*00a2*/ 	.short	0x0038


	//----- nvinfo : EIATTR_PARAM_CBANK
	.align		4
        /*00a4*/ 	.byte	0x04, 0x0a
        /*00a6*/ 	.short	(.L_61 - .L_60)
	.align		4
.L_60:
        /*00a8*/ 	.word	index@(.nv.constant0.copy_buffer_to_packets_4)
        /*00ac*/ 	.short	0x0380
        /*00ae*/ 	.short	0x0038


	//----- nvinfo : EIATTR_SW_WAR
	.align		4
.L_61:
        /*00b0*/ 	.byte	0x04, 0x36
        /*00b2*/ 	.short	(.L_63 - .L_62)
.L_62:
        /*00b4*/ 	.word	0x00000008
.L_63:


//--------------------- .nv.callgraph             --------------------------
	.section	.nv.callgraph,"",@"SHT_CUDA_CALLGRAPH"
	.align	4
	.sectionentsize	8
	.align		4
        /*0000*/ 	.word	0x00000000
	.align		4
        /*0004*/ 	.word	0xffffffff
	.align		4
        /*0008*/ 	.word	0x00000000
	.align		4
        /*000c*/ 	.word	0xfffffffe
	.align		4
        /*0010*/ 	.word	0x00000000
	.align		4
        /*0014*/ 	.word	0xfffffffd
	.align		4
        /*0018*/ 	.word	0x00000000
	.align		4
        /*001c*/ 	.word	0xfffffffc


//--------------------- .text.copy_buffer_to_packets_1 --------------------------
	.section	.text.copy_buffer_to_packets_1,"ax",@progbits
	.align	128
        .global         copy_buffer_to_packets_1
        .type           copy_buffer_to_packets_1,@function
        .size           copy_buffer_to_packets_1,(.L_x_6 - copy_buffer_to_packets_1)
        .other          copy_buffer_to_packets_1,@"STO_CUDA_ENTRY STV_DEFAULT"
copy_buffer_to_packets_1:
.text.copy_buffer_to_packets_1:
[----:B------:R-:W-:Y:S01]  /*0000*/  LDC R1, c[0x0][0x37c] ;  /* 0x0000df00ff017b82 */ /* 0x000fe20000000800 */
[----:B------:R-:W0:Y:S01]  /*0010*/  S2R R3, SR_TID.X ;  /* 0x0000000000037919 */ /* 0x000e220000002100 */
[----:B------:R-:W1:Y:S06]  /*0020*/  LDCU UR6, c[0x0][0x39c] ;  /* 0x00007380ff0677ac */ /* 0x000e6c0008000800 */
[----:B------:R-:W0:Y:S01]  /*0030*/  LDC R0, c[0x0][0x360] ;  /* 0x0000d800ff007b82 */ /* 0x000e220000000800 */
[----:B------:R-:W2:Y:S07]  /*0040*/  S2R R5, SR_TID.Y ;  /* 0x0000000000057919 */ /* 0x000eae0000002200 */
[----:B------:R-:W0:Y:S08]  /*0050*/  S2UR UR4, SR_CTAID.X ;  /* 0x00000000000479c3 */ /* 0x000e300000002500 */
[----:B------:R-:W2:Y:S01]  /*0060*/  S2UR UR5, SR_CTAID.Y ;  /* 0x00000000000579c3 */ /* 0x000ea20000002600 */
[----:B-1----:R-:W-:-:S07]  /*0070*/  UISETP.NE.U32.AND UP0, UPT, UR6, URZ, UPT ;  /* 0x000000ff0600728c */ /* 0x002fce000bf05070 */
[----:B------:R-:W2:Y:S01]  /*0080*/  LDC R2, c[0x0][0x364] ;  /* 0x0000d900ff027b82 */ /* 0x000ea20000000800 */
[----:B0-----:R-:W-:Y:S02]  /*0090*/  IMAD R0, R0, UR4, R3 ;  /* 0x0000000400007c24 */ /* 0x001fe4000f8e0203 */
[----:B--2---:R-:W-:Y:S01]  /*00a0*/  IMAD R2, R2, UR5, R5 ;  /* 0x0000000502027c24 */ /* 0x004fe2000f8e0205 */
[----:B------:R-:W-:Y:S06]  /*00b0*/  BRA.U UP0, `(.L_x_0) ;  /* 0x0000000100547547 */ /* 0x000fec000b800000 */
[----:B------:R-:W0:Y:S02]  /*00c0*/  LDCU UR4, c[0x0][0x398] ;  /* 0x00007300ff0477ac */ /* 0x000e240008000800 */
[----:B0-----:R-:W0:Y:S01]  /*00d0*/  I2F.U32.RP R3, UR4 ;  /* 0x0000000400037d06 */ /* 0x001e220008209000 */
[----:B------:R-:W-:-:S07]  /*00e0*/  ISETP.NE.U32.AND P2, PT, RZ, UR4, PT ;  /* 0x00000004ff007c0c */ /* 0x000fce000bf45070 */
[----:B0-----:R-:W0:Y:S02]  /*00f0*/  MUFU.RCP R3, R3 ;  /* 0x0000000300037308 */ /* 0x001e240000001000 */
[----:B0-----:R-:W-:-:S06]  /*0100*/  VIADD R4, R3, 0xffffffe ;  /* 0x0ffffffe03047836 */ /* 0x001fcc0000000000 */
[----:B------:R0:W1:Y:S02]  /*0110*/  F2I.FTZ.U32.TRUNC.NTZ R5, R4 ;  /* 0x0000000400057305 */ /* 0x000064000021f000 */
[----:B0-----:R-:W-:Y:S02]  /*0120*/  HFMA2 R4, -RZ, RZ, 0, 0 ;  /* 0x00000000ff047431 */ /* 0x001fe400000001ff */
[----:B-1----:R-:W-:-:S04]  /*0130*/  IMAD.MOV R7, RZ, RZ, -R5 ;  /* 0x000000ffff077224 */ /* 0x002fc800078e0a05 */
[----:B------:R-:W-:-:S04]  /*0140*/  IMAD R7, R7, UR4, RZ ;  /* 0x0000000407077c24 */ /* 0x000fc8000f8e02ff */
[----:B------:R-:W-:-:S04]  /*0150*/  IMAD.HI.U32 R5, R5, R7, R4 ;  /* 0x0000000705057227 */ /* 0x000fc800078e0004 */
[----:B------:R-:W-:Y:S02]  /*0160*/  IMAD.MOV.U32 R7, RZ, RZ, RZ ;  /* 0x000000ffff077224 */ /* 0x000fe400078e00ff */
[----:B------:R-:W-:-:S04]  /*0170*/  IMAD.HI.U32 R6, R5, R0, RZ ;  /* 0x0000000005067227 */ /* 0x000fc800078e00ff */
[----:B------:R-:W-:-:S04]  /*0180*/  IMAD.MOV R5, RZ, RZ, -R6 ;  /* 0x000000ffff057224 */ /* 0x000fc800078e0a06 */
[----:B------:R-:W-:-:S05]  /*0190*/  IMAD R5, R5, UR4, R0 ;  /* 0x0000000405057c24 */ /* 0x000fca000f8e0200 */
[----:B------:R-:W-:-:S13]  /*01a0*/  ISETP.GE.U32.AND P0, PT, R5, UR4, PT ;  /* 0x0000000405007c0c */ /* 0x000fda000bf06070 */
[----:B------:R-:W-:Y:S01]  /*01b0*/  @P0 IADD3 R5, PT, PT, R5, -UR4, RZ ;  /* 0x8000000405050c10 */ /* 0x000fe2000fffe0ff */
[----:B------:R-:W-:-:S03]  /*01c0*/  @P0 VIADD R6, R6, 0x1 ;  /* 0x0000000106060836 */ /* 0x000fc60000000000 */
[----:B------:R-:W-:-:S13]  /*01d0*/  ISETP.GE.U32.AND P1, PT, R5, UR4, PT ;  /* 0x0000000405007c0c */ /* 0x000fda000bf26070 */
[----:B------:R-:W-:Y:S02]  /*01e0*/  @P1 IADD3 R6, PT, PT, R6, 0x1, RZ ;  /* 0x0000000106061810 */ /* 0x000fe40007ffe0ff */
[----:B------:R-:W-:Y:S01]  /*01f0*/  @!P2 LOP3.LUT R6, RZ, UR4, RZ, 0x33, !PT ;  /* 0x00000004ff06ac12 */ /* 0x000fe2000f8e33ff */
[----:B------:R-:W-:Y:S06]  /*0200*/  BRA `(.L_x_1) ;  /* 0x0000000000107947 */ /* 0x000fec0003800000 */
.L_x_0:
[----:B------:R-:W-:-:S07]  /*0210*/  MOV R6, 0x230 ;  /* 0x0000023000067802 */ /* 0x000fce0000000f00 */
[----:B------:R-:W-:Y:S05]  /*0220*/  CALL.REL.NOINC `($__internal_0_$__cuda_sm20_div_u64) ;  /* 0x0000000000907944 */ /* 0x000fea0003c00000 */
[----:B------:R-:W-:Y:S01]  /*0230*/  MOV R6, R3 ;  /* 0x0000000300067202 */ /* 0x000fe20000000f00 */
[----:B------:R-:W-:-:S07]  /*0240*/  IMAD.MOV.U32 R7, RZ, RZ, R4 ;  /* 0x000000ffff077224 */ /* 0x000fce00078e0004 */
.L_x_1:
[----:B------:R-:W0:Y:S02]  /*0250*/  LDCU.64 UR4, c[0x0][0x3a8] ;  /* 0x00007500ff0477ac */ /* 0x000e240008000a00 */
[----:B0-----:R-:W-:-:S04]  /*0260*/  ISETP.GE.U32.AND P0, PT, R6, UR4, PT ;  /* 0x0000000406007c0c */ /* 0x001fc8000bf06070 */
[----:B------:R-:W-:-:S13]  /*0270*/  ISETP.GE.U32.AND.EX P0, PT, R7, UR5, PT, P0 ;  /* 0x0000000507007c0c */ /* 0x000fda000bf06100 */
[----:B------:R-:W-:Y:S05]  /*0280*/  @P0 EXIT ;  /* 0x000000000000094d */ /* 0x000fea0003800000 */
[----:B------:R-:W0:Y:S01]  /*0290*/  LDCU.64 UR6, c[0x0][0x3b0] ;  /* 0x00007600ff0677ac */ /* 0x000e220008000a00 */
[----:B------:R-:W-:Y:S01]  /*02a0*/  MOV R4, R6 ;  /* 0x0000000600047202 */ /* 0x000fe20000000f00 */
[----:B------:R-:W-:Y:S01]  /*02b0*/  IMAD.MOV.U32 R5, RZ, RZ, R7 ;  /* 0x000000ffff057224 */ /* 0x000fe200078e0007 */
[----:B------:R-:W1:Y:S03]  /*02c0*/  LDCU.64 UR8, c[0x0][0x398] ;  /* 0x00007300ff0877ac */ /* 0x000e660008000a00 */
[----:B------:R-:W-:-:S04]  /*02d0*/  IMAD.WIDE.U32 R4, R2, UR4, R4 ;  /* 0x0000000402047c25 */ /* 0x000fc8000f8e0004 */
[----:B------:R-:W-:Y:S01]  /*02e0*/  IMAD R10, R2, UR5, R5 ;  /* 0x00000005020a7c24 */ /* 0x000fe2000f8e0205 */
[----:B0-----:R-:W-:-:S04]  /*02f0*/  ISETP.GE.U32.AND P0, PT, R4, UR6, PT ;  /* 0x0000000604007c0c */ /* 0x001fc8000bf06070 */
[----:B------:R-:W-:Y:S01]  /*0300*/  ISETP.GE.U32.AND.EX P0, PT, R10, UR7, PT, P0 ;  /* 0x000000070a007c0c */ /* 0x000fe2000bf06100 */
[----:B-1----:R-:W-:Y:S02]  /*0310*/  IMAD R3, R7, UR8, RZ ;  /* 0x0000000807037c24 */ /* 0x002fe4000f8e02ff */
[----:B------:R-:W-:-:S04]  /*0320*/  IMAD.WIDE.U32 R8, R6, UR8, RZ ;  /* 0x0000000806087c25 */ /* 0x000fc8000f8e00ff */
[----:B------:R-:W-:-:S06]  /*0330*/  IMAD R3, R6, UR9, R3 ;  /* 0x0000000906037c24 */ /* 0x000fcc000f8e0203 */
[----:B------:R-:W-:Y:S05]  /*0340*/  @P0 EXIT ;  /* 0x000000000000094d */ /* 0x000fea0003800000 */
[----:B------:R-:W0:Y:S01]  /*0350*/  LDCU UR6, c[0x0][0x390] ;  /* 0x00007200ff0677ac */ /* 0x000e220008000800 */
[----:B------:R-:W-:Y:S02]  /*0360*/  IADD3 R5, PT, PT, R9, R3, RZ ;  /* 0x0000000309057210 */ /* 0x000fe40007ffe0ff */
[----:B------:R-:W-:Y:S01]  /*0370*/  IADD3 R6, P0, PT, R0, -R8, RZ ;  /* 0x8000000800067210 */ /* 0x000fe20007f1e0ff */
[----:B------:R-:W1:Y:S01]  /*0380*/  LDCU.128 UR8, c[0x0][0x380] ;  /* 0x00007000ff0877ac */ /* 0x000e620008000c00 */
[----:B------:R-:W2:Y:S03]  /*0390*/  LDCU.64 UR4, c[0x0][0x358] ;  /* 0x00006b00ff0477ac */ /* 0x000ea60008000a00 */
[----:B------:R-:W-:Y:S02]  /*03a0*/  IMAD.X R7, RZ, RZ, ~R5, P0 ;  /* 0x000000ffff077224 */ /* 0x000fe400000e0e05 */
[----:B0-----:R-:W-:Y:S01]  /*03b0*/  IMAD R3, R2, UR6, R8 ;  /* 0x0000000602037c24 */ /* 0x001fe2000f8e0208 */
[----:B------:R-:W0:Y:S04]  /*03c0*/  LDCU.64 UR6, c[0x0][0x3a0] ;  /* 0x00007400ff0677ac */ /* 0x000e280008000a00 */
[----:B-1----:R-:W-:-:S04]  /*03d0*/  IADD3 R2, P0, P1, R3, UR8, R6 ;  /* 0x0000000803027c10 */ /* 0x002fc8000f91e006 */
[----:B------:R-:W-:-:S06]  /*03e0*/  IADD3.X R3, PT, PT, RZ, UR9, R7, P0, P1 ;  /* 0x00000009ff037c10 */ /* 0x000fcc00087e2407 */
[----:B--2---:R-:W2:Y:S01]  /*03f0*/  LDG.E.U8 R3, desc[UR4][R2.64] ;  /* 0x0000000402037981 */ /* 0x004ea2000c1e1100 */
[----:B0-----:R-:W-:Y:S02]  /*0400*/  IMAD R5, R10, UR6, RZ ;  /* 0x000000060a057c24 */ /* 0x001fe4000f8e02ff */
[----:B------:R-:W-:-:S04]  /*0410*/  IMAD.WIDE.U32 R6, R4, UR6, R6 ;  /* 0x0000000604067c25 */ /* 0x000fc8000f8e0006 */
[----:B------:R-:W-:Y:S01]  /*0420*/  IMAD R5, R4, UR7, R5 ;  /* 0x0000000704057c24 */ /* 0x000fe2000f8e0205 */
[----:B------:R-:W-:-:S04]  /*0430*/  IADD3 R4, P0, PT, R6, UR10, RZ ;  /* 0x0000000a06047c10 */ /* 0x000fc8000ff1e0ff */
[----:B------:R-:W-:-:S05]  /*0440*/  IADD3.X R5, PT, PT, R7, UR11, R5, P0, !PT ;  /* 0x0000000b07057c10 */ /* 0x000fca00087fe405 */
[----:B--2---:R-:W-:Y:S01]  /*0450*/  STG.E.U8 desc[UR4][R4.64], R3 ;  /* 0x0000000304007986 */ /* 0x004fe2000c101104 */
[----:B------:R-:W-:Y:S05]  /*0460*/  EXIT ;  /* 0x000000000000794d */ /* 0x000fea0003800000 */
        .weak           $__internal_0_$__cuda_sm20_div_u64
        .type           $__internal_0_$__cuda_sm20_div_u64,@function
        .size           $__internal_0_$__cuda_sm20_div_u64,(.L_x_6 - $__internal_0_$__cuda_sm20_div_u64)
$__internal_0_$__cuda_sm20_div_u64:
[----:B------:R-:W0:Y:S01]  /*0470*/  LDCU.64 UR4, c[0x0][0x398] ;  /* 0x00007300ff0477ac */ /* 0x000e220008000a00 */
[----:B------:R-:W1:Y:S01]  /*0480*/  LDC.64 R4, c[0x0][0x398] ;  /* 0x0000e600ff047b82 */ /* 0x000e620000000a00 */
[----:B0-----:R-:W0:Y:S08]  /*0490*/  I2F.U64.RP R3, UR4 ;  /* 0x0000000400037d12 */ /* 0x001e300008309000 */
[----:B0-----:R-:W0:Y:S02]  /*04a0*/  MUFU.RCP R3, R3 ;  /* 0x0000000300037308 */ /* 0x001e240000001000 */
[----:B0-----:R-:W-:-:S06]  /*04b0*/  IADD3 R8, PT, PT, R3, 0x1ffffffe, RZ ;  /* 0x1ffffffe03087810 */ /* 0x001fcc0007ffe0ff */
[----:B------:R-:W1:Y:S02]  /*04c0*/  F2I.U64.TRUNC R8, R8 ;  /* 0x0000000800087311 */ /* 0x000e64000020d800 */
[----:B-1----:R-:W-:-:S04]  /*04d0*/  IMAD.WIDE.U32 R10, R8, R4, RZ ;  /* 0x00000004080a7225 */ /* 0x002fc800078e00ff */
[C---:B------:R-:W-:Y:S01]  /*04e0*/  IMAD R7, R8.reuse, R5, R11 ;  /* 0x0000000508077224 */ /* 0x040fe200078e020b */
[----:B------:R-:W-:Y:S02]  /*04f0*/  IADD3 R13, P0, PT, RZ, -R10, RZ ;  /* 0x8000000aff0d7210 */ /* 0x000fe40007f1e0ff */
[----:B------:R-:W-:Y:S01]  /*0500*/  MOV R11, R8 ;  /* 0x00000008000b7202 */ /* 0x000fe20000000f00 */
[----:B------:R-:W-:Y:S02]  /*0510*/  IMAD R7, R9, R4, R7 ;  /* 0x0000000409077224 */ /* 0x000fe400078e0207 */
[----:B------:R-:W-:-:S04]  /*0520*/  IMAD.HI.U32 R10, R8, R13, RZ ;  /* 0x0000000d080a7227 */ /* 0x000fc800078e00ff */
[----:B------:R-:W-:-:S04]  /*0530*/  IMAD.X R7, RZ, RZ, ~R7, P0 ;  /* 0x000000ffff077224 */ /* 0x000fc800000e0e07 */
[----:B------:R-:W-:-:S04]  /*0540*/  IMAD.WIDE.U32 R10, P0, R8, R7, R10 ;  /* 0x00000007080a7225 */ /* 0x000fc8000780000a */
[C---:B------:R-:W-:Y:S02]  /*0550*/  IMAD R15, R9.reuse, R7, RZ ;  /* 0x00000007090f7224 */ /* 0x040fe400078e02ff */
[----:B------:R-:W-:-:S04]  /*0560*/  IMAD.HI.U32 R10, P1, R9, R13, R10 ;  /* 0x0000000d090a7227 */ /* 0x000fc8000782000a */
[----:B------:R-:W-:Y:S01]  /*0570*/  IMAD.HI.U32 R3, R9, R7, RZ ;  /* 0x0000000709037227 */ /* 0x000fe200078e00ff */
[----:B------:R-:W-:-:S03]  /*0580*/  IADD3 R11, P2, PT, R15, R10, RZ ;  /* 0x0000000a0f0b7210 */ /* 0x000fc60007f5e0ff */
[----:B------:R-:W-:Y:S02]  /*0590*/  IMAD.X R3, R3, 0x1, R9, P0 ;  /* 0x0000000103037824 */ /* 0x000fe400000e0609 */
[----:B------:R-:W-:-:S03]  /*05a0*/  IMAD.WIDE.U32 R8, R11, R4, RZ ;  /* 0x000000040b087225 */ /* 0x000fc600078e00ff */
[----:B------:R-:W-:Y:S01]  /*05b0*/  IADD3.X R3, PT, PT, RZ, RZ, R3, P2, P1 ;  /* 0x000000ffff037210 */ /* 0x000fe200017e2403 */
[----:B------:R-:W-:Y:S01]  /*05c0*/  IMAD R7, R11, R5, R9 ;  /* 0x000000050b077224 */ /* 0x000fe200078e0209 */
[----:B------:R-:W-:-:S03]  /*05d0*/  IADD3 R9, P0, PT, RZ, -R8, RZ ;  /* 0x80000008ff097210 */ /* 0x000fc60007f1e0ff */
[----:B------:R-:W-:Y:S02]  /*05e0*/  IMAD R7, R3, R4, R7 ;  /* 0x0000000403077224 */ /* 0x000fe400078e0207 */
[----:B------:R-:W-:-:S03]  /*05f0*/  IMAD.HI.U32 R10, R11, R9, RZ ;  /* 0x000000090b0a7227 */ /* 0x000fc600078e00ff */
[----:B------:R-:W-:-:S05]  /*0600*/  IADD3.X R8, PT, PT, RZ, ~R7, RZ, P0, !PT ;  /* 0x80000007ff087210 */ /* 0x000fca00007fe4ff */
[----:B------:R-:W-:-:S04]  /*0610*/  IMAD.WIDE.U32 R10, P0, R11, R8, R10 ;  /* 0x000000080b0a7225 */ /* 0x000fc8000780000a */
[C---:B------:R-:W-:Y:S02]  /*0620*/  IMAD R12, R3.reuse, R8, RZ ;  /* 0x00000008030c7224 */ /* 0x040fe400078e02ff */
[----:B------:R-:W-:-:S04]  /*0630*/  IMAD.HI.U32 R7, P1, R3, R9, R10 ;  /* 0x0000000903077227 */ /* 0x000fc8000782000a */
[----:B------:R-:W-:Y:S02]  /*0640*/  HFMA2 R9, -RZ, RZ, 0, 0 ;  /* 0x00000000ff097431 */ /* 0x000fe400000001ff */
[----:B------:R-:W-:Y:S01]  /*0650*/  IMAD.HI.U32 R10, R3, R8, RZ ;  /* 0x00000008030a7227 */ /* 0x000fe200078e00ff */
[----:B------:R-:W-:-:S03]  /*0660*/  IADD3 R7, P2, PT, R12, R7, RZ ;  /* 0x000000070c077210 */ /* 0x000fc60007f5e0ff */
[----:B------:R-:W-:Y:S02]  /*0670*/  IMAD.X R3, R10, 0x1, R3, P0 ;  /* 0x000000010a037824 */ /* 0x000fe400000e0603 */
[----:B------:R-:W-:-:S03]  /*0680*/  IMAD.HI.U32 R8, R7, R0, RZ ;  /* 0x0000000007087227 */ /* 0x000fc600078e00ff */
[----:B------:R-:W-:Y:S01]  /*0690*/  IADD3.X R3, PT, PT, RZ, RZ, R3, P2, P1 ;  /* 0x000000ffff037210 */ /* 0x000fe200017e2403 */
[----:B------:R-:W-:-:S04]  /*06a0*/  IMAD.WIDE.U32 R8, RZ, R7, R8 ;  /* 0x00000007ff087225 */ /* 0x000fc800078e0008 */
[----:B------:R-:W-:-:S05]  /*06b0*/  IMAD.HI.U32 R3, P0, R3, R0, R8 ;  /* 0x0000000003037227 */ /* 0x000fca0007800008 */
[----:B------:R-:W-:Y:S01]  /*06c0*/  IADD3 R7, P1, PT, RZ, R3, RZ ;  /* 0x00000003ff077210 */ /* 0x000fe20007f3e0ff */
[----:B------:R-:W-:-:S04]  /*06d0*/  IMAD.X R3, RZ, RZ, RZ, P0 ;  /* 0x000000ffff037224 */ /* 0x000fc800000e06ff */
[----:B------:R-:W-:Y:S01]  /*06e0*/  IMAD.WIDE.U32 R8, R7, R4, RZ ;  /* 0x0000000407087225 */ /* 0x000fe200078e00ff */
[----:B------:R-:W-:-:S03]  /*06f0*/  IADD3.X R3, PT, PT, RZ, R3, RZ, P1, !PT ;  /* 0x00000003ff037210 */ /* 0x000fc60000ffe4ff */
[----:B------:R-:W-:Y:S01]  /*0700*/  IMAD R9, R7, R5, R9 ;  /* 0x0000000507097224 */ /* 0x000fe200078e0209 */
[----:B------:R-:W-:-:S03]  /*0710*/  IADD3 R11, P1, PT, -R8, R0, RZ ;  /* 0x00000000080b7210 */ /* 0x000fc60007f3e1ff */
[-C--:B------:R-:W-:Y:S01]  /*0720*/  IMAD R9, R3, R4.reuse, R9 ;  /* 0x0000000403097224 */ /* 0x080fe200078e0209 */
[----:B------:R-:W-:-:S03]  /*0730*/  ISETP.GE.U32.AND P0, PT, R11, R4, PT ;  /* 0x000000040b00720c */ /* 0x000fc60003f06070 */
[----:B------:R-:W-:Y:S01]  /*0740*/  IMAD.X R14, RZ, RZ, ~R9, P1 ;  /* 0x000000ffff0e7224 */ /* 0x000fe200008e0e09 */
[----:B------:R-:W-:Y:S02]  /*0750*/  IADD3 R8, P1, PT, R7, 0x1, RZ ;  /* 0x0000000107087810 */ /* 0x000fe40007f3e0ff */
[----:B------:R-:W-:Y:S02]  /*0760*/  IADD3 R9, P2, PT, R11, -R4, RZ ;  /* 0x800000040b097210 */ /* 0x000fe40007f5e0ff */
[CC--:B------:R-:W-:Y:S01]  /*0770*/  ISETP.GE.U32.AND.EX P0, PT, R14.reuse, R5.reuse, PT, P0 ;  /* 0x000000050e00720c */ /* 0x0c0fe20003f06100 */
[----:B------:R-:W-:Y:S01]  /*0780*/  IMAD.X R10, RZ, RZ, R3, P1 ;  /* 0x000000ffff0a7224 */ /* 0x000fe200008e0603 */
[----:B------:R-:W-:Y:S02]  /*0790*/  IADD3.X R12, PT, PT, R14, ~R5, RZ, P2, !PT ;  /* 0x800000050e0c7210 */ /* 0x000fe400017fe4ff */
[----:B------:R-:W-:Y:S02]  /*07a0*/  SEL R9, R9, R11, P0 ;  /* 0x0000000b09097207 */ /* 0x000fe40000000000 */
[----:B------:R-:W-:-:S02]  /*07b0*/  SEL R8, R8, R7, P0 ;  /* 0x0000000708087207 */ /* 0x000fc40000000000 */
[----:B------:R-:W-:Y:S02]  /*07c0*/  SEL R12, R12, R14, P0 ;  /* 0x0000000e0c0c7207 */ /* 0x000fe40000000000 */
[----:B------:R-:W-:Y:S02]  /*07d0*/  SEL R7, R10, R3, P0 ;  /* 0x000000030a077207 */ /* 0x000fe40000000000 */
[----:B------:R-:W-:Y:S02]  /*07e0*/  ISETP.GE.U32.AND P0, PT, R9, R4, PT ;  /* 0x000000040900720c */ /* 0x000fe40003f06070 */
[----:B------:R-:W-:Y:S02]  /*07f0*/  IADD3 R3, P2, PT, R8, 0x1, RZ ;  /* 0x0000000108037810 */ /* 0x000fe40007f5e0ff */
[----:B------:R-:W-:Y:S02]  /*0800*/  ISETP.NE.U32.AND P1, PT, R4, RZ, PT ;  /* 0x000000ff0400720c */ /* 0x000fe40003f25070 */
[----:B------:R-:W-:-:S02]  /*0810*/  ISETP.GE.U32.AND.EX P0, PT, R12, R5, PT, P0 ;  /* 0x000000050c00720c */ /* 0x000fc40003f06100 */
[-C--:B------:R-:W-:Y:S02]  /*0820*/  IADD3.X R4, PT, PT, RZ, R7.reuse, RZ, P2, !PT ;  /* 0x00000007ff047210 */ /* 0x080fe400017fe4ff */
[----:B------:R-:W-:Y:S02]  /*0830*/  ISETP.NE.AND.EX P1, PT, R5, RZ, PT, P1 ;  /* 0x000000ff0500720c */ /* 0x000fe40003f25310 */
[----:B------:R-:W-:Y:S01]  /*0840*/  SEL R4, R4, R7, P0 ;  /* 0x0000000704047207 */ /* 0x000fe20000000000 */
[----:B------:R-:W-:Y:S01]  /*0850*/  IMAD.MOV.U32 R7, RZ, RZ, 0x0 ;  /* 0x00000000ff077424 */ /* 0x000fe200078e00ff */
[----:B------:R-:W-:Y:S02]  /*0860*/  SEL R3, R3, R8, P0 ;  /* 0x0000000803037207 */ /* 0x000fe40000000000 */
[----:B------:R-:W-:Y:S02]  /*0870*/  SEL R4, R4, 0xffffffff, P1 ;  /* 0xffffffff04047807 */ /* 0x000fe40000800000 */
[----:B------:R-:W-:Y:S01]  /*0880*/  SEL R3, R3, 0xffffffff, P1 ;  /* 0xffffffff03037807 */ /* 0x000fe20000800000 */
[----:B------:R-:W-:Y:S06]  /*0890*/  RET.REL.NODEC R6 `(copy_buffer_to_packets_1) ;  /* 0xfffffff406d87950 */ /* 0x000fec0003c3ffff */
.L_x_2:
[----:B------:R-:W-:-:S00]  /*08a0*/  BRA `(.L_x_2) ;  /* 0xfffffffc00fc7947 */ /* 0x000fc0000383ffff */
[----:B------:R-:W-:-:S00]  /*08b0*/  NOP ;  /* 0x0000000000007918 */ /* 0x000fc00000000000 */
        /* <DEDUP_REMOVED lines=12> */
.L_x_6:


//--------------------- .text.copy_buffer_to_packets_4 --------------------------
	.section	.text.copy_buffer_to_packets_4,"ax",@progbits
	.align	128
        .global         copy_buffer_to_packets_4
        .type           copy_buffer_to_packets_4,@function
        .size           copy_buffer_to_packets_4,(.L_x_7 - copy_buffer_to_packets_4)
        .other          copy_buffer_to_packets_4,@"STO_CUDA_ENTRY STV_DEFAULT"
copy_buffer_to_packets_4:
.text.copy_buffer_to_packets_4:
        /* <DEDUP_REMOVED lines=33> */
.L_x_3:
[----:B------:R-:W-:-:S07]  /*0210*/  MOV R6, 0x230 ;  /* 0x0000023000067802 */ /* 0x000fce0000000f00 */
[----:B------:R-:W-:Y:S05]  /*0220*/  CALL.REL.NOINC `($__internal_1_$__cuda_sm20_div_u64) ;  /* 0x00000000009c7944 */ /* 0x000fea0003c00000 */
[----:B------:R-:W-:Y:S01]  /*0230*/  MOV R6, R3 ;  /* 0x0000000300067202 */ /* 0x000fe20000000f00 */
[----:B------:R-:W-:-:S07]  /*0240*/  IMAD.MOV.U32 R7, RZ, RZ, R4 ;  /* 0x000000ffff077224 */ /* 0x000fce00078e0004 */
.L_x_4:
        /* <DEDUP_REMOVED lines=19> */
[----:B------:R-:W1:Y:S04]  /*0380*/  LDCU.128 UR8, c[0x0][0x380] ;  /* 0x00007000ff0877ac */ /* 0x000e680008000c00 */
[----:B------:R-:W-:Y:S01]  /*0390*/  IMAD.X R7, RZ, RZ, ~R5, P0 ;  /* 0x000000ffff077224 */ /* 0x000fe200000e0e05 */
[----:B------:R-:W2:Y:S01]  /*03a0*/  LDCU.64 UR6, c[0x0][0x3a0] ;  /* 0x00007400ff0677ac */ /* 0x000ea20008000a00 */
[----:B0-----:R-:W-:Y:S01]  /*03b0*/  IMAD R3, R2, UR4, R8 ;  /* 0x0000000402037c24 */ /* 0x001fe2000f8e0208 */
[----:B------:R-:W0:Y:S04]  /*03c0*/  LDCU.64 UR4, c[0x0][0x358] ;  /* 0x00006b00ff0477ac */ /* 0x000e280008000a00 */
[----:B------:R-:W-:-:S04]  /*03d0*/  IADD3 R0, P1, PT, R6, R3, RZ ;  /* 0x0000000306007210 */ /* 0x000fc80007f3e0ff */
[----:B-1----:R-:W-:Y:S02]  /*03e0*/  LEA R2, P0, R0, UR8, 0x2 ;  /* 0x0000000800027c11 */ /* 0x002fe4000f8010ff */
[----:B------:R-:W-:-:S04]  /*03f0*/  IADD3.X R3, PT, PT, RZ, R7, RZ, P1, !PT ;  /* 0x00000007ff037210 */ /* 0x000fc80000ffe4ff */
[----:B------:R-:W-:-:S06]  /*0400*/  LEA.HI.X R3, R0, UR9, R3, 0x2, P0 ;  /* 0x0000000900037c11 */ /* 0x000fcc00080f1403 */
[----:B0-----:R-:W3:Y:S01]  /*0410*/  LDG.E R3, desc[UR4][R2.64] ;  /* 0x0000000402037981 */ /* 0x001ee2000c1e1900 */
[----:B--2---:R-:W-:Y:S02]  /*0420*/  IMAD R5, R10, UR6, RZ ;  /* 0x000000060a057c24 */ /* 0x004fe4000f8e02ff */
[----:B------:R-:W-:-:S04]  /*0430*/  IMAD.WIDE.U32 R6, R4, UR6, R6 ;  /* 0x0000000604067c25 */ /* 0x000fc8000f8e0006 */
[----:B------:R-:W-:Y:S01]  /*0440*/  IMAD R5, R4, UR7, R5 ;  /* 0x0000000704057c24 */ /* 0x000fe2000f8e0205 */
[----:B------:R-:W-:-:S03]  /*0450*/  LEA R4, P0, R6, UR10, 0x2 ;  /* 0x0000000a06047c11 */ /* 0x000fc6000f8010ff */
[----:B------:R-:W-:-:S05]  /*0460*/  IMAD.IADD R5, R7, 0x1, R5 ;  /* 0x0000000107057824 */ /* 0x000fca00078e0205 */
[----:B------:R-:W-:-:S05]  /*0470*/  LEA.HI.X R5, R6, UR11, R5, 0x2, P0 ;  /* 0x0000000b06057c11 */ /* 0x000fca00080f1405 */
[----:B---3--:R-:W-:Y:S01]  /*0480*/  STG.E desc[UR4][R4.64], R3 ;  /* 0x0000000304007986 */ /* 0x008fe2000c101904 */
[----:B------:R-:W-:Y:S05]  /*0490*/  EXIT ;  /* 0x000000000000794d */ /* 0x000fea0003800000 */
        .weak           $__internal_1_$__cuda_sm20_div_u64
        .type           $__internal_1_$__cuda_sm20_div_u64,@function
        .size           $__internal_1_$__cuda_sm20_div_u64,(.L_x_7 - $__internal_1_$__cuda_sm20_div_u64)
$__internal_1_$__cuda_sm20_div_u64:
        /* <DEDUP_REMOVED lines=66> */
[----:B------:R-:W-:Y:S06]  /*08c0*/  RET.REL.NODEC R6 `(copy_buffer_to_packets_4) ;  /* 0xfffffff406cc7950 */ /* 0x000fec0003c3ffff */
.L_x_5:
        /* <DEDUP_REMOVED lines=11> */
.L_x_7:


//--------------------- .nv.shared.reserved.0     --------------------------
	.section	.nv.shared.reserved.0,"aw",@nobits
	.weak		__nv_reservedSMEM_offset_0_alias
	.size		__nv_reservedSMEM_offset_0_alias, 0, 64
	.other		__nv_reservedSMEM_offset_0_alias,@"STO_CUDA_RESERVED_SHARED STV_DEFAULT"
__nv_reservedSMEM_offset_0_alias:
	.zero		0
	.zero		64


//--------------------- .nv.constant0.copy_buffer_to_packets_1 --------------------------
	.section	.nv.constant0.copy_buffer_to_packets_1,"a",@progbits
	.sectionflags	@""
	.align	4
.nv.constant0.copy_buffer_to_packets_1:
	.zero		952


//--------------------- .nv.constant0.copy_buffer_to_packets_4 --------------------------
	.section	.nv.constant0.copy_buffer_to_packets_4,"a",@progbits
	.sectionflags	@""
	.align	4
.nv.constant0.copy_buffer_to_packets_4:
	.zero		952


//--------------------- SYMBOLS --------------------------

	.type		.nv.reservedSmem.offset0,@object
	.size		.nv.reservedSmem.offset0,0x4
